//
// Generated by NVIDIA NVVM Compiler
//
// Compiler Build ID: CL-36424714
// Cuda compilation tools, release 13.0, V13.0.88
// Based on NVVM 20.0.0
//

.version 9.0
.target sm_100
.address_size 64

	// .globl	_Z6Init_LPKjPjii

.visible .entry _Z6Init_LPKjPjii(
	.param .u64 .ptr .align 1 _Z6Init_LPKjPjii_param_0,
	.param .u64 .ptr .align 1 _Z6Init_LPKjPjii_param_1,
	.param .u32 _Z6Init_LPKjPjii_param_2,
	.param .u32 _Z6Init_LPKjPjii_param_3
)
{
	.reg .pred 	%p<4>;
	.reg .b32 	%r<13>;
	.reg .b64 	%rd<5>;

	ld.param.u64 	%rd1, [_Z6Init_LPKjPjii_param_1];
	ld.param.u32 	%r2, [_Z6Init_LPKjPjii_param_2];
	ld.param.u32 	%r3, [_Z6Init_LPKjPjii_param_3];
	mov.u32 	%r4, %ctaid.y;
	mov.u32 	%r5, %ntid.y;
	mov.u32 	%r6, %tid.y;
	mad.lo.s32 	%r7, %r4, %r5, %r6;
	mov.u32 	%r8, %ctaid.x;
	mov.u32 	%r9, %ntid.x;
	mov.u32 	%r10, %tid.x;
	mad.lo.s32 	%r11, %r8, %r9, %r10;
	mad.lo.s32 	%r1, %r2, %r7, %r11;
	setp.ge.u32 	%p1, %r7, %r3;
	setp.ge.u32 	%p2, %r11, %r2;
	or.pred  	%p3, %p2, %p1;
	@%p3 bra 	$L__BB0_2;
	cvta.to.global.u64 	%rd2, %rd1;
	mul.wide.u32 	%rd3, %r1, 4;
	add.s64 	%rd4, %rd2, %rd3;
	mov.b32 	%r12, 0;
	st.global.u32 	[%rd4], %r12;
$L__BB0_2:
	ret;

}


// ===== COMPILED SASS (sm_100) =====

	.target	sm_100

	.elftype	@"ET_EXEC"


//--------------------- .note.nv.tkinfo           --------------------------
	.section	.note.nv.tkinfo,"",@"SHT_NOTE"
	.sectionflags	@"SHF_NOTE_NV_TKINFO"
	.tkinfo
        /*0018*/ 	.word	0x00000002
        /*0030*/ 	.string	""
        /*0030*/ 	.string	"ptxas"
        /*0030*/ 	.string	"Cuda compilation tools, release 13.0, V13.0.88"
        /*0030*/ 	.string	"Build cuda_13.0.r13.0/compiler.36424714_0"
        /*0030*/ 	.string	"-arch sm_100 -m 64 "



//--------------------- .note.nv.cuinfo           --------------------------
	.section	.note.nv.cuinfo,"",@"SHT_NOTE"
	.sectionflags	@"SHF_NOTE_NV_CUINFO"
        /*0018*/ 	.short	0x0002
        /*001a*/ 	.short	0x0064
        /*001c*/ 	.short	0x0082
	.zero		2


//--------------------- .nv.info                  --------------------------
	.section	.nv.info,"",@"SHT_CUDA_INFO"
	.align	4


	//----- nvinfo : EIATTR_REGCOUNT
	.align		4
        /*0000*/ 	.byte	0x04, 0x2f
        /*0002*/ 	.short	(.L_1 - .L_0)
	.align		4
.L_0:
        /*0004*/ 	.word	index@(_Z6Init_LPKjPjii)
        /*0008*/ 	.word	0x00000008


	//----- nvinfo : EIATTR_FRAME_SIZE
	.align		4
.L_1:
        /*000c*/ 	.byte	0x04, 0x11
        /*000e*/ 	.short	(.L_3 - .L_2)
	.align		4
.L_2:
        /*0010*/ 	.word	index@(_Z6Init_LPKjPjii)
        /*0014*/ 	.word	0x00000000


	//----- nvinfo : EIATTR_MIN_STACK_SIZE
	.align		4
.L_3:
        /*0018*/ 	.byte	0x04, 0x12
        /*001a*/ 	.short	(.L_5 - .L_4)
	.align		4
.L_4:
        /*001c*/ 	.word	index@(_Z6Init_LPKjPjii)
        /*0020*/ 	.word	0x00000000
.L_5:


//--------------------- .nv.compat                --------------------------
	.section	.nv.compat,"",@"SHT_CUDA_COMPAT_INFO"
	.align	4
        /*0000*/ 	.byte	0x02, 0x09, 0x00, 0x00, 0x02, 0x02, 0x01, 0x00, 0x02, 0x05, 0x05, 0x00, 0x03, 0x07, 0x01, 0x01
        /*0010*/ 	.byte	0x02, 0x03, 0x00, 0x00, 0x02, 0x06, 0x01, 0x00, 0x04, 0x0b, 0x08, 0x00, 0x09, 0x00, 0x00, 0x00
        /*0020*/ 	.byte	0x00, 0x00, 0x00, 0x00


//--------------------- .nv.info._Z6Init_LPKjPjii --------------------------
	.section	.nv.info._Z6Init_LPKjPjii,"",@"SHT_CUDA_INFO"
	.sectionflags	@""
	.align	4


	//----- nvinfo : EIATTR_CUDA_API_VERSION
	.align		4
        /*0000*/ 	.byte	0x04, 0x37
        /*0002*/ 	.short	(.L_7 - .L_6)
.L_6:
        /*0004*/ 	.word	0x00000082


	//----- nvinfo : EIATTR_KPARAM_INFO
	.align		4
.L_7:
        /*0008*/ 	.byte	0x04, 0x17
        /*000a*/ 	.short	(.L_9 - .L_8)
.L_8:
        /*000c*/ 	.word	0x00000000
        /*0010*/ 	.short	0x0003
        /*0012*/ 	.short	0x0014
        /*0014*/ 	.byte	0x00, 0xf0, 0x11, 0x00


	//----- nvinfo : EIATTR_KPARAM_INFO
	.align		4
.L_9:
        /*0018*/ 	.byte	0x04, 0x17
        /*001a*/ 	.short	(.L_11 - .L_10)
.L_10:
        /*001c*/ 	.word	0x00000000
        /*0020*/ 	.short	0x0002
        /*0022*/ 	.short	0x0010
        /*0024*/ 	.byte	0x00, 0xf0, 0x11, 0x00


	//----- nvinfo : EIATTR_KPARAM_INFO
	.align		4
.L_11:
        /*0028*/ 	.byte	0x04, 0x17
        /*002a*/ 	.short	(.L_13 - .L_12)
.L_12:
        /*002c*/ 	.word	0x00000000
        /*0030*/ 	.short	0x0001
        /*0032*/ 	.short	0x0008
        /*0034*/ 	.byte	0x00, 0xf5, 0x21, 0x00


	//----- nvinfo : EIATTR_KPARAM_INFO
	.align		4
.L_13:
        /*0038*/ 	.byte	0x04, 0x17
        /*003a*/ 	.short	(.L_15 - .L_14)
.L_14:
        /*003c*/ 	.word	0x00000000
        /*0040*/ 	.short	0x0000
        /*0042*/ 	.short	0x0000
        /*0044*/ 	.byte	0x00, 0xf5, 0x21, 0x00


	//----- nvinfo : EIATTR_SPARSE_MMA_MASK
	.align		4
.L_15:
        /*0048*/ 	.byte	0x03, 0x50
        /*004a*/ 	.short	0x0000


	//----- nvinfo : EIATTR_MAXREG_COUNT
	.align		4
        /*004c*/ 	.byte	0x03, 0x1b
        /*004e*/ 	.short	0x00ff


	//----- nvinfo : EIATTR_MERCURY_ISA_VERSION
	.align		4
        /*0050*/ 	.byte	0x03, 0x5f
        /*0052*/ 	.short	0x0101


	//----- nvinfo : EIATTR_VRC_CTA_INIT_COUNT
	.align		4
        /*0054*/ 	.byte	0x02, 0x4a
	.zero		1
	.zero		1


	//----- nvinfo : EIATTR_EXIT_INSTR_OFFSETS
	.align		4
        /*0058*/ 	.byte	0x04, 0x1c
        /*005a*/ 	.short	(.L_17 - .L_16)


	//   ....[0]....
.L_16:
        /*005c*/ 	.word	0x000000d0


	//   ....[1]....
        /*0060*/ 	.word	0x00000120


	//----- nvinfo : EIATTR_CBANK_PARAM_SIZE
	.align		4
.L_17:
        /*0064*/ 	.byte	0x03, 0x19
        /*0066*/ 	.short	0x0018


	//----- nvinfo : EIATTR_PARAM_CBANK
	.align		4
        /*0068*/ 	.byte	0x04, 0x0a
        /*006a*/ 	.short	(.L_19 - .L_18)
	.align		4
.L_18:
        /*006c*/ 	.word	index@(.nv.constant0._Z6Init_LPKjPjii)
        /*0070*/ 	.short	0x0380
        /*0072*/ 	.short	0x0018


	//----- nvinfo : EIATTR_SW_WAR
	.align		4
.L_19:
        /*0074*/ 	.byte	0x04, 0x36
        /*0076*/ 	.short	(.L_21 - .L_20)
.L_20:
        /*0078*/ 	.word	0x00000008
.L_21:


//--------------------- .nv.callgraph             --------------------------
	.section	.nv.callgraph,"",@"SHT_CUDA_CALLGRAPH"
	.align	4
	.sectionentsize	8
	.align		4
        /*0000*/ 	.word	0x00000000
	.align		4
        /*0004*/ 	.word	0xffffffff
	.align		4
        /*0008*/ 	.word	0x00000000
	.align		4
        /*000c*/ 	.word	0xfffffffe
	.align		4
        /*0010*/ 	.word	0x00000000
	.align		4
        /*0014*/ 	.word	0xfffffffd
	.align		4
        /*0018*/ 	.word	0x00000000
	.align		4
        /*001c*/ 	.word	0xfffffffc


//--------------------- .text._Z6Init_LPKjPjii    --------------------------
	.section	.text._Z6Init_LPKjPjii,"ax",@progbits
	.align	128
        .global         _Z6Init_LPKjPjii
        .type           _Z6Init_LPKjPjii,@function
        .size           _Z6Init_LPKjPjii,(.L_x_1 - _Z6Init_LPKjPjii)
        .other          _Z6Init_LPKjPjii,@"STO_CUDA_ENTRY STV_DEFAULT"
_Z6Init_LPKjPjii:
.text._Z6Init_LPKjPjii:
[----:B------:R-:W-:Y:S01]  /*0000*/  LDC R1, c[0x0][0x37c] ;  /* 0x0000df00ff017b82 */ /* 0x000fe20000000800 */
[----:B------:R-:W0:Y:S07]  /*0010*/  S2R R3, SR_TID.Y ;  /* 0x0000000000037919 */ /* 0x000e2e0000002200 */
[----:B------:R-:W0:Y:S01]  /*0020*/  S2UR UR4, SR_CTAID.Y ;  /* 0x00000000000479c3 */ /* 0x000e220000002600 */
[----:B------:R-:W1:Y:S01]  /*0030*/  LDCU.64 UR6, c[0x0][0x390] ;  /* 0x00007200ff0677ac */ /* 0x000e620008000a00 */
[----:B------:R-:W2:Y:S06]  /*0040*/  S2R R5, SR_TID.X ;  /* 0x0000000000057919 */ /* 0x000eac0000002100 */
[----:B------:R-:W0:Y:S08]  /*0050*/  LDC R0, c[0x0][0x364] ;  /* 0x0000d900ff007b82 */ /* 0x000e300000000800 */
[----:B------:R-:W2:Y:S08]  /*0060*/  S2UR UR5, SR_CTAID.X ;  /* 0x00000000000579c3 */ /* 0x000eb00000002500 */
[----:B------:R-:W2:Y:S01]  /*0070*/  LDC R2, c[0x0][0x360] ;  /* 0x0000d800ff027b82 */ /* 0x000ea20000000800 */
[----:B0-----:R-:W-:-:S05]  /*0080*/  IMAD R0, R0, UR4, R3 ;  /* 0x0000000400007c24 */ /* 0x001fca000f8e0203 */
[----:B-1----:R-:W-:Y:S01]  /*0090*/  ISETP.GE.U32.AND P0, PT, R0, UR7, PT ;  /* 0x0000000700007c0c */ /* 0x002fe2000bf06070 */
[----:B--2---:R-:W-:-:S04]  /*00a0*/  IMAD R3, R2, UR5, R5 ;  /* 0x0000000502037c24 */ /* 0x004fc8000f8e0205 */
[----:B------:R-:W-:Y:S01]  /*00b0*/  IMAD R5, R0, UR6, R3 ;  /* 0x0000000600057c24 */ /* 0x000fe2000f8e0203 */
[----:B------:R-:W-:-:S13]  /*00c0*/  ISETP.GE.U32.OR P0, PT, R3, UR6, P0 ;  /* 0x0000000603007c0c */ /* 0x000fda0008706470 */
[----:B------:R-:W-:Y:S05]  /*00d0*/  @P0 EXIT ;  /* 0x000000000000094d */ /* 0x000fea0003800000 */
[----:B------:R-:W0:Y:S01]  /*00e0*/  LDC.64 R2, c[0x0][0x388] ;  /* 0x0000e200ff027b82 */ /* 0x000e220000000a00 */
[----:B------:R-:W1:Y:S01]  /*00f0*/  LDCU.64 UR4, c[0x0][0x358] ;  /* 0x00006b00ff0477ac */ /* 0x000e620008000a00 */
[----:B0-----:R-:W-:-:S05]  /*0100*/  IMAD.WIDE.U32 R2, R5, 0x4, R2 ;  /* 0x0000000405027825 */ /* 0x001fca00078e0002 */
[----:B-1----:R-:W-:Y:S01]  /*0110*/  STG.E desc[UR4][R2.64], RZ ;  /* 0x000000ff02007986 */ /* 0x002fe2000c101904 */
[----:B------:R-:W-:Y:S05]  /*0120*/  EXIT ;  /* 0x000000000000794d */ /* 0x000fea0003800000 */
.L_x_0:
[----:B------:R-:W-:-:S00]  /*0130*/  BRA `(.L_x_0) ;  /* 0xfffffffc00fc7947 */ /* 0x000fc0000383ffff */
[----:B------:R-:W-:-:S00]  /*0140*/  NOP ;  /* 0x0000000000007918 */ /* 0x000fc00000000000 */
        /* <DEDUP_REMOVED lines=11> */
.L_x_1:


//--------------------- .nv.shared.reserved.0     --------------------------
	.section	.nv.shared.reserved.0,"aw",@nobits
	.weak		__nv_reservedSMEM_offset_0_alias
	.size		__nv_reservedSMEM_offset_0_alias, 0, 64
	.other		__nv_reservedSMEM_offset_0_alias,@"STO_CUDA_RESERVED_SHARED STV_DEFAULT"
__nv_reservedSMEM_offset_0_alias:
	.zero		0
	.zero		64


//--------------------- .nv.constant0._Z6Init_LPKjPjii --------------------------
	.section	.nv.constant0._Z6Init_LPKjPjii,"a",@progbits
	.sectionflags	@""
	.align	4
.nv.constant0._Z6Init_LPKjPjii:
	.zero		920


//--------------------- SYMBOLS --------------------------

	.type		.nv.reservedSmem.offset0,@object
	.size		.nv.reservedSmem.offset0,0x4
